//
// Generated by NVIDIA NVVM Compiler
//
// Compiler Build ID: CL-36424714
// Cuda compilation tools, release 13.0, V13.0.88
// Based on NVVM 20.0.0
//

.version 9.0
.target sm_100
.address_size 64

	// .globl	_Z20extractChannelKernelPhS_iii

.visible .entry _Z20extractChannelKernelPhS_iii(
	.param .u64 .ptr .align 1 _Z20extractChannelKernelPhS_iii_param_0,
	.param .u64 .ptr .align 1 _Z20extractChannelKernelPhS_iii_param_1,
	.param .u32 _Z20extractChannelKernelPhS_iii_param_2,
	.param .u32 _Z20extractChannelKernelPhS_iii_param_3,
	.param .u32 _Z20extractChannelKernelPhS_iii_param_4
)
{
	.reg .pred 	%p<4>;
	.reg .b16 	%rs<2>;
	.reg .b32 	%r<17>;
	.reg .b64 	%rd<9>;

	ld.param.u64 	%rd1, [_Z20extractChannelKernelPhS_iii_param_0];
	ld.param.u64 	%rd2, [_Z20extractChannelKernelPhS_iii_param_1];
	ld.param.u32 	%r3, [_Z20extractChannelKernelPhS_iii_param_2];
	ld.param.u32 	%r5, [_Z20extractChannelKernelPhS_iii_param_3];
	ld.param.u32 	%r4, [_Z20extractChannelKernelPhS_iii_param_4];
	mov.u32 	%r7, %ctaid.x;
	mov.u32 	%r8, %ntid.x;
	mov.u32 	%r9, %tid.x;
	mad.lo.s32 	%r1, %r7, %r8, %r9;
	mov.u32 	%r10, %ctaid.y;
	mov.u32 	%r11, %ntid.y;
	mov.u32 	%r12, %tid.y;
	mad.lo.s32 	%r13, %r10, %r11, %r12;
	setp.ge.s32 	%p1, %r1, %r3;
	setp.ge.s32 	%p2, %r13, %r5;
	or.pred  	%p3, %p1, %p2;
	@%p3 bra 	$L__BB0_2;
	cvta.to.global.u64 	%rd3, %rd1;
	cvta.to.global.u64 	%rd4, %rd2;
	mad.lo.s32 	%r14, %r3, %r13, %r1;
	shl.b32 	%r15, %r14, 2;
	add.s32 	%r16, %r15, %r4;
	cvt.s64.s32 	%rd5, %r16;
	add.s64 	%rd6, %rd3, %rd5;
	ld.global.u8 	%rs1, [%rd6];
	cvt.s64.s32 	%rd7, %r14;
	add.s64 	%rd8, %rd4, %rd7;
	st.global.u8 	[%rd8], %rs1;
$L__BB0_2:
	ret;

}


// ===== COMPILED SASS (sm_100) =====

	.target	sm_100

	.elftype	@"ET_EXEC"


//--------------------- .note.nv.tkinfo           --------------------------
	.section	.note.nv.tkinfo,"",@"SHT_NOTE"
	.sectionflags	@"SHF_NOTE_NV_TKINFO"
	.tkinfo
        /*0018*/ 	.word	0x00000002
        /*0030*/ 	.string	""
        /*0030*/ 	.string	"ptxas"
        /*0030*/ 	.string	"Cuda compilation tools, release 13.0, V13.0.88"
        /*0030*/ 	.string	"Build cuda_13.0.r13.0/compiler.36424714_0"
        /*0030*/ 	.string	"-arch sm_100 -m 64 "



//--------------------- .note.nv.cuinfo           --------------------------
	.section	.note.nv.cuinfo,"",@"SHT_NOTE"
	.sectionflags	@"SHF_NOTE_NV_CUINFO"
        /*0018*/ 	.short	0x0002
        /*001a*/ 	.short	0x0064
        /*001c*/ 	.short	0x0082
	.zero		2


//--------------------- .nv.info                  --------------------------
	.section	.nv.info,"",@"SHT_CUDA_INFO"
	.align	4


	//----- nvinfo : EIATTR_REGCOUNT
	.align		4
        /*0000*/ 	.byte	0x04, 0x2f
        /*0002*/ 	.short	(.L_1 - .L_0)
	.align		4
.L_0:
        /*0004*/ 	.word	index@(_Z20extractChannelKernelPhS_iii)
        /*0008*/ 	.word	0x00000008


	//----- nvinfo : EIATTR_FRAME_SIZE
	.align		4
.L_1:
        /*000c*/ 	.byte	0x04, 0x11
        /*000e*/ 	.short	(.L_3 - .L_2)
	.align		4
.L_2:
        /*0010*/ 	.word	index@(_Z20extractChannelKernelPhS_iii)
        /*0014*/ 	.word	0x00000000


	//----- nvinfo : EIATTR_MIN_STACK_SIZE
	.align		4
.L_3:
        /*0018*/ 	.byte	0x04, 0x12
        /*001a*/ 	.short	(.L_5 - .L_4)
	.align		4
.L_4:
        /*001c*/ 	.word	index@(_Z20extractChannelKernelPhS_iii)
        /*0020*/ 	.word	0x00000000
.L_5:


//--------------------- .nv.compat                --------------------------
	.section	.nv.compat,"",@"SHT_CUDA_COMPAT_INFO"
	.align	4
        /*0000*/ 	.byte	0x02, 0x09, 0x00, 0x00, 0x02, 0x02, 0x01, 0x00, 0x02, 0x05, 0x05, 0x00, 0x03, 0x07, 0x01, 0x01
        /*0010*/ 	.byte	0x02, 0x03, 0x00, 0x00, 0x02, 0x06, 0x01, 0x00, 0x04, 0x0b, 0x08, 0x00, 0x09, 0x00, 0x00, 0x00
        /*0020*/ 	.byte	0x00, 0x00, 0x00, 0x00


//--------------------- .nv.info._Z20extractChannelKernelPhS_iii --------------------------
	.section	.nv.info._Z20extractChannelKernelPhS_iii,"",@"SHT_CUDA_INFO"
	.sectionflags	@""
	.align	4


	//----- nvinfo : EIATTR_CUDA_API_VERSION
	.align		4
        /*0000*/ 	.byte	0x04, 0x37
        /*0002*/ 	.short	(.L_7 - .L_6)
.L_6:
        /*0004*/ 	.word	0x00000082


	//----- nvinfo : EIATTR_KPARAM_INFO
	.align		4
.L_7:
        /*0008*/ 	.byte	0x04, 0x17
        /*000a*/ 	.short	(.L_9 - .L_8)
.L_8:
        /*000c*/ 	.word	0x00000000
        /*0010*/ 	.short	0x0004
        /*0012*/ 	.short	0x0018
        /*0014*/ 	.byte	0x00, 0xf0, 0x11, 0x00


	//----- nvinfo : EIATTR_KPARAM_INFO
	.align		4
.L_9:
        /*0018*/ 	.byte	0x04, 0x17
        /*001a*/ 	.short	(.L_11 - .L_10)
.L_10:
        /*001c*/ 	.word	0x00000000
        /*0020*/ 	.short	0x0003
        /*0022*/ 	.short	0x0014
        /*0024*/ 	.byte	0x00, 0xf0, 0x11, 0x00


	//----- nvinfo : EIATTR_KPARAM_INFO
	.align		4
.L_11:
        /*0028*/ 	.byte	0x04, 0x17
        /*002a*/ 	.short	(.L_13 - .L_12)
.L_12:
        /*002c*/ 	.word	0x00000000
        /*0030*/ 	.short	0x0002
        /*0032*/ 	.short	0x0010
        /*0034*/ 	.byte	0x00, 0xf0, 0x11, 0x00


	//----- nvinfo : EIATTR_KPARAM_INFO
	.align		4
.L_13:
        /*0038*/ 	.byte	0x04, 0x17
        /*003a*/ 	.short	(.L_15 - .L_14)
.L_14:
        /*003c*/ 	.word	0x00000000
        /*0040*/ 	.short	0x0001
        /*0042*/ 	.short	0x0008
        /*0044*/ 	.byte	0x00, 0xf5, 0x21, 0x00


	//----- nvinfo : EIATTR_KPARAM_INFO
	.align		4
.L_15:
        /*0048*/ 	.byte	0x04, 0x17
        /*004a*/ 	.short	(.L_17 - .L_16)
.L_16:
        /*004c*/ 	.word	0x00000000
        /*0050*/ 	.short	0x0000
        /*0052*/ 	.short	0x0000
        /*0054*/ 	.byte	0x00, 0xf5, 0x21, 0x00


	//----- nvinfo : EIATTR_SPARSE_MMA_MASK
	.align		4
.L_17:
        /*0058*/ 	.byte	0x03, 0x50
        /*005a*/ 	.short	0x0000


	//----- nvinfo : EIATTR_MAXREG_COUNT
	.align		4
        /*005c*/ 	.byte	0x03, 0x1b
        /*005e*/ 	.short	0x00ff


	//----- nvinfo : EIATTR_MERCURY_ISA_VERSION
	.align		4
        /*0060*/ 	.byte	0x03, 0x5f
        /*0062*/ 	.short	0x0101


	//----- nvinfo : EIATTR_VRC_CTA_INIT_COUNT
	.align		4
        /*0064*/ 	.byte	0x02, 0x4a
	.zero		1
	.zero		1


	//----- nvinfo : EIATTR_EXIT_INSTR_OFFSETS
	.align		4
        /*0068*/ 	.byte	0x04, 0x1c
        /*006a*/ 	.short	(.L_19 - .L_18)


	//   ....[0]....
.L_18:
        /*006c*/ 	.word	0x000000c0


	//   ....[1]....
        /*0070*/ 	.word	0x00000180


	//----- nvinfo : EIATTR_CBANK_PARAM_SIZE
	.align		4
.L_19:
        /*0074*/ 	.byte	0x03, 0x19
        /*0076*/ 	.short	0x001c


	//----- nvinfo : EIATTR_PARAM_CBANK
	.align		4
        /*0078*/ 	.byte	0x04, 0x0a
        /*007a*/ 	.short	(.L_21 - .L_20)
	.align		4
.L_20:
        /*007c*/ 	.word	index@(.nv.constant0._Z20extractChannelKernelPhS_iii)
        /*0080*/ 	.short	0x0380
        /*0082*/ 	.short	0x001c


	//----- nvinfo : EIATTR_SW_WAR
	.align		4
.L_21:
        /*0084*/ 	.byte	0x04, 0x36
        /*0086*/ 	.short	(.L_23 - .L_22)
.L_22:
        /*0088*/ 	.word	0x00000008
.L_23:


//--------------------- .nv.callgraph             --------------------------
	.section	.nv.callgraph,"",@"SHT_CUDA_CALLGRAPH"
	.align	4
	.sectionentsize	8
	.align		4
        /*0000*/ 	.word	0x00000000
	.align		4
        /*0004*/ 	.word	0xffffffff
	.align		4
        /*0008*/ 	.word	0x00000000
	.align		4
        /*000c*/ 	.word	0xfffffffe
	.align		4
        /*0010*/ 	.word	0x00000000
	.align		4
        /*0014*/ 	.word	0xfffffffd
	.align		4
        /*0018*/ 	.word	0x00000000
	.align		4
        /*001c*/ 	.word	0xfffffffc


//--------------------- .text._Z20extractChannelKernelPhS_iii --------------------------
	.section	.text._Z20extractChannelKernelPhS_iii,"ax",@progbits
	.align	128
        .global         _Z20extractChannelKernelPhS_iii
        .type           _Z20extractChannelKernelPhS_iii,@function
        .size           _Z20extractChannelKernelPhS_iii,(.L_x_1 - _Z20extractChannelKernelPhS_iii)
        .other          _Z20extractChannelKernelPhS_iii,@"STO_CUDA_ENTRY STV_DEFAULT"
_Z20extractChannelKernelPhS_iii:
.text._Z20extractChannelKernelPhS_iii:
[----:B------:R-:W-:Y:S01]  /*0000*/  LDC R1, c[0x0][0x37c] ;  /* 0x0000df00ff017b82 */ /* 0x000fe20000000800 */
[----:B------:R-:W0:Y:S07]  /*0010*/  S2R R2, SR_TID.Y ;  /* 0x0000000000027919 */ /* 0x000e2e0000002200 */
[----:B------:R-:W1:Y:S01]  /*0020*/  LDC R0, c[0x0][0x360] ;  /* 0x0000d800ff007b82 */ /* 0x000e620000000800 */
[----:B------:R-:W2:Y:S01]  /*0030*/  LDCU.64 UR6, c[0x0][0x390] ;  /* 0x00007200ff0677ac */ /* 0x000ea20008000a00 */
[----:B------:R-:W1:Y:S06]  /*0040*/  S2R R5, SR_TID.X ;  /* 0x0000000000057919 */ /* 0x000e6c0000002100 */
[----:B------:R-:W0:Y:S08]  /*0050*/  S2UR UR5, SR_CTAID.Y ;  /* 0x00000000000579c3 */ /* 0x000e300000002600 */
[----:B------:R-:W0:Y:S08]  /*0060*/  LDC R3, c[0x0][0x364] ;  /* 0x0000d900ff037b82 */ /* 0x000e300000000800 */
[----:B------:R-:W1:Y:S01]  /*0070*/  S2UR UR4, SR_CTAID.X ;  /* 0x00000000000479c3 */ /* 0x000e620000002500 */
[----:B0-----:R-:W-:-:S05]  /*0080*/  IMAD R3, R3, UR5, R2 ;  /* 0x0000000503037c24 */ /* 0x001fca000f8e0202 */
[----:B--2---:R-:W-:Y:S01]  /*0090*/  ISETP.GE.AND P0, PT, R3, UR7, PT ;  /* 0x0000000703007c0c */ /* 0x004fe2000bf06270 */
[----:B-1----:R-:W-:-:S05]  /*00a0*/  IMAD R0, R0, UR4, R5 ;  /* 0x0000000400007c24 */ /* 0x002fca000f8e0205 */
[----:B------:R-:W-:-:S13]  /*00b0*/  ISETP.GE.OR P0, PT, R0, UR6, P0 ;  /* 0x0000000600007c0c */ /* 0x000fda0008706670 */
[----:B------:R-:W-:Y:S05]  /*00c0*/  @P0 EXIT ;  /* 0x000000000000094d */ /* 0x000fea0003800000 */
[----:B------:R-:W0:Y:S01]  /*00d0*/  LDCU UR7, c[0x0][0x398] ;  /* 0x00007300ff0777ac */ /* 0x000e220008000800 */
[----:B------:R-:W-:Y:S01]  /*00e0*/  IMAD R0, R3, UR6, R0 ;  /* 0x0000000603007c24 */ /* 0x000fe2000f8e0200 */
[----:B------:R-:W1:Y:S01]  /*00f0*/  LDCU.128 UR8, c[0x0][0x380] ;  /* 0x00007000ff0877ac */ /* 0x000e620008000c00 */
[----:B------:R-:W2:Y:S03]  /*0100*/  LDCU.64 UR4, c[0x0][0x358] ;  /* 0x00006b00ff0477ac */ /* 0x000ea60008000a00 */
[----:B0-----:R-:W-:-:S04]  /*0110*/  LEA R3, R0, UR7, 0x2 ;  /* 0x0000000700037c11 */ /* 0x001fc8000f8e10ff */
[----:B-1----:R-:W-:-:S04]  /*0120*/  IADD3 R2, P0, PT, R3, UR8, RZ ;  /* 0x0000000803027c10 */ /* 0x002fc8000ff1e0ff */
[----:B------:R-:W-:-:S06]  /*0130*/  LEA.HI.X.SX32 R3, R3, UR9, 0x1, P0 ;  /* 0x0000000903037c11 */ /* 0x000fcc00080f0eff */
[----:B--2---:R-:W2:Y:S01]  /*0140*/  LDG.E.U8 R3, desc[UR4][R2.64] ;  /* 0x0000000402037981 */ /* 0x004ea2000c1e1100 */
[----:B------:R-:W-:-:S04]  /*0150*/  IADD3 R4, P0, PT, R0, UR10, RZ ;  /* 0x0000000a00047c10 */ /* 0x000fc8000ff1e0ff */
[----:B------:R-:W-:-:S05]  /*0160*/  LEA.HI.X.SX32 R5, R0, UR11, 0x1, P0 ;  /* 0x0000000b00057c11 */ /* 0x000fca00080f0eff */
[----:B--2---:R-:W-:Y:S01]  /*0170*/  STG.E.U8 desc[UR4][R4.64], R3 ;  /* 0x0000000304007986 */ /* 0x004fe2000c101104 */
[----:B------:R-:W-:Y:S05]  /*0180*/  EXIT ;  /* 0x000000000000794d */ /* 0x000fea0003800000 */
.L_x_0:
[----:B------:R-:W-:-:S00]  /*0190*/  BRA `(.L_x_0) ;  /* 0xfffffffc00fc7947 */ /* 0x000fc0000383ffff */
[----:B------:R-:W-:-:S00]  /*01a0*/  NOP ;  /* 0x0000000000007918 */ /* 0x000fc00000000000 */
        /* <DEDUP_REMOVED lines=13> */
.L_x_1:


//--------------------- .nv.shared.reserved.0     --------------------------
	.section	.nv.shared.reserved.0,"aw",@nobits
	.weak		__nv_reservedSMEM_offset_0_alias
	.size		__nv_reservedSMEM_offset_0_alias, 0, 64
	.other		__nv_reservedSMEM_offset_0_alias,@"STO_CUDA_RESERVED_SHARED STV_DEFAULT"
__nv_reservedSMEM_offset_0_alias:
	.zero		0
	.zero		64


//--------------------- .nv.constant0._Z20extractChannelKernelPhS_iii --------------------------
	.section	.nv.constant0._Z20extractChannelKernelPhS_iii,"a",@progbits
	.sectionflags	@""
	.align	4
.nv.constant0._Z20extractChannelKernelPhS_iii:
	.zero		924


//--------------------- SYMBOLS --------------------------

	.type		.nv.reservedSmem.offset0,@object
	.size		.nv.reservedSmem.offset0,0x4
